//
// Generated by NVIDIA NVVM Compiler
//
// Compiler Build ID: CL-36424714
// Cuda compilation tools, release 13.0, V13.0.88
// Based on NVVM 20.0.0
//

.version 9.0
.target sm_100
.address_size 64

	// .globl	_Z15print_global_idv
.extern .func  (.param .b32 func_retval0) vprintf
(
	.param .b64 vprintf_param_0,
	.param .b64 vprintf_param_1
)
;
.global .align 1 .b8 $str[48] = {84, 104, 114, 101, 97, 100, 32, 40, 98, 108, 111, 99, 107, 32, 37, 100, 44, 32, 116, 104, 114, 101, 97, 100, 32, 37, 100, 41, 32, 104, 97, 115, 32, 103, 108, 111, 98, 97, 108, 32, 73, 68, 58, 32, 37, 100, 10};

.visible .entry _Z15print_global_idv()
{
	.local .align 8 .b8 	__local_depot0[16];
	.reg .b64 	%SP;
	.reg .b64 	%SPL;
	.reg .b32 	%r<7>;
	.reg .b64 	%rd<5>;

	mov.u64 	%SPL, __local_depot0;
	cvta.local.u64 	%SP, %SPL;
	add.u64 	%rd1, %SP, 0;
	add.u64 	%rd2, %SPL, 0;
	mov.u32 	%r1, %ctaid.x;
	mov.u32 	%r2, %ntid.x;
	mov.u32 	%r3, %tid.x;
	mad.lo.s32 	%r4, %r1, %r2, %r3;
	st.local.v2.u32 	[%rd2], {%r1, %r3};
	st.local.u32 	[%rd2+8], %r4;
	mov.u64 	%rd3, $str;
	cvta.global.u64 	%rd4, %rd3;
	{ // callseq 0, 0
	.param .b64 param0;
	st.param.b64 	[param0], %rd4;
	.param .b64 param1;
	st.param.b64 	[param1], %rd1;
	.param .b32 retval0;
	call.uni (retval0), 
	vprintf, 
	(
	param0, 
	param1
	);
	ld.param.b32 	%r5, [retval0];
	} // callseq 0
	ret;

}


// ===== COMPILED SASS (sm_100) =====

	.target	sm_100

	.elftype	@"ET_EXEC"


//--------------------- .note.nv.tkinfo           --------------------------
	.section	.note.nv.tkinfo,"",@"SHT_NOTE"
	.sectionflags	@"SHF_NOTE_NV_TKINFO"
	.tkinfo
        /*0018*/ 	.word	0x00000002
        /*0030*/ 	.string	""
        /*0030*/ 	.string	"ptxas"
        /*0030*/ 	.string	"Cuda compilation tools, release 13.0, V13.0.88"
        /*0030*/ 	.string	"Build cuda_13.0.r13.0/compiler.36424714_0"
        /*0030*/ 	.string	"-arch sm_100 -m 64 "



//--------------------- .note.nv.cuinfo           --------------------------
	.section	.note.nv.cuinfo,"",@"SHT_NOTE"
	.sectionflags	@"SHF_NOTE_NV_CUINFO"
        /*0018*/ 	.short	0x0002
        /*001a*/ 	.short	0x0064
        /*001c*/ 	.short	0x0082
	.zero		2


//--------------------- .nv.info                  --------------------------
	.section	.nv.info,"",@"SHT_CUDA_INFO"
	.align	4


	//----- nvinfo : EIATTR_REGCOUNT
	.align		4
        /*0000*/ 	.byte	0x04, 0x2f
        /*0002*/ 	.short	(.L_2 - .L_1)
	.align		4
.L_1:
        /*0004*/ 	.word	index@(_Z15print_global_idv)
        /*0008*/ 	.word	0x00000018


	//----- nvinfo : EIATTR_FRAME_SIZE
	.align		4
.L_2:
        /*000c*/ 	.byte	0x04, 0x11
        /*000e*/ 	.short	(.L_4 - .L_3)
	.align		4
.L_3:
        /*0010*/ 	.word	index@(_Z15print_global_idv)
        /*0014*/ 	.word	0x00000010


	//----- nvinfo : EIATTR_MIN_STACK_SIZE
	.align		4
.L_4:
        /*0018*/ 	.byte	0x04, 0x12
        /*001a*/ 	.short	(.L_6 - .L_5)
	.align		4
.L_5:
        /*001c*/ 	.word	index@(_Z15print_global_idv)
        /*0020*/ 	.word	0x00000010
.L_6:


//--------------------- .nv.compat                --------------------------
	.section	.nv.compat,"",@"SHT_CUDA_COMPAT_INFO"
	.align	4
        /*0000*/ 	.byte	0x02, 0x09, 0x00, 0x00, 0x02, 0x02, 0x01, 0x00, 0x02, 0x05, 0x05, 0x00, 0x03, 0x07, 0x01, 0x01
        /*0010*/ 	.byte	0x02, 0x03, 0x00, 0x00, 0x02, 0x06, 0x01, 0x00, 0x04, 0x0b, 0x08, 0x00, 0x09, 0x00, 0x00, 0x00
        /*0020*/ 	.byte	0x00, 0x00, 0x00, 0x00


//--------------------- .nv.info._Z15print_global_idv --------------------------
	.section	.nv.info._Z15print_global_idv,"",@"SHT_CUDA_INFO"
	.sectionflags	@""
	.align	4


	//----- nvinfo : EIATTR_CUDA_API_VERSION
	.align		4
        /*0000*/ 	.byte	0x04, 0x37
        /*0002*/ 	.short	(.L_8 - .L_7)
.L_7:
        /*0004*/ 	.word	0x00000082


	//----- nvinfo : EIATTR_SPARSE_MMA_MASK
	.align		4
.L_8:
        /*0008*/ 	.byte	0x03, 0x50
        /*000a*/ 	.short	0x0000


	//----- nvinfo : EIATTR_MAXREG_COUNT
	.align		4
        /*000c*/ 	.byte	0x03, 0x1b
        /*000e*/ 	.short	0x00ff


	//----- nvinfo : EIATTR_EXTERNS
	.align		4
        /*0010*/ 	.byte	0x04, 0x0f
        /*0012*/ 	.short	(.L_10 - .L_9)


	//   ....[0]....
	.align		4
.L_9:
        /*0014*/ 	.word	index@(vprintf)


	//----- nvinfo : EIATTR_MERCURY_ISA_VERSION
	.align		4
.L_10:
        /*0018*/ 	.byte	0x03, 0x5f
        /*001a*/ 	.short	0x0101


	//----- nvinfo : EIATTR_VRC_CTA_INIT_COUNT
	.align		4
        /*001c*/ 	.byte	0x02, 0x4a
	.zero		1
	.zero		1


	//----- nvinfo : EIATTR_SYSCALL_OFFSETS
	.align		4
        /*0020*/ 	.byte	0x04, 0x46
        /*0022*/ 	.short	(.L_12 - .L_11)


	//   ....[0]....
.L_11:
        /*0024*/ 	.word	0x00000120


	//----- nvinfo : EIATTR_EXIT_INSTR_OFFSETS
	.align		4
.L_12:
        /*0028*/ 	.byte	0x04, 0x1c
        /*002a*/ 	.short	(.L_14 - .L_13)


	//   ....[0]....
.L_13:
        /*002c*/ 	.word	0x00000130


	//----- nvinfo : EIATTR_SW_WAR
	.align		4
.L_14:
        /*0030*/ 	.byte	0x04, 0x36
        /*0032*/ 	.short	(.L_16 - .L_15)
.L_15:
        /*0034*/ 	.word	0x00000008
.L_16:


//--------------------- .nv.callgraph             --------------------------
	.section	.nv.callgraph,"",@"SHT_CUDA_CALLGRAPH"
	.align	4
	.sectionentsize	8
	.align		4
        /*0000*/ 	.word	0x00000000
	.align		4
        /*0004*/ 	.word	0xffffffff
	.align		4
        /*0008*/ 	.word	index@(_Z15print_global_idv)
	.align		4
        /*000c*/ 	.word	index@(vprintf)
	.align		4
        /*0010*/ 	.word	0x00000000
	.align		4
        /*0014*/ 	.word	0xfffffffe
	.align		4
        /*0018*/ 	.word	0x00000000
	.align		4
        /*001c*/ 	.word	0xfffffffd
	.align		4
        /*0020*/ 	.word	0x00000000
	.align		4
        /*0024*/ 	.word	0xfffffffc


//--------------------- .nv.constant4             --------------------------
	.section	.nv.constant4,"a",@progbits
	.align	8
	.align		8
.nv.constant4:
        /*0000*/ 	.dword	vprintf
	.align		8
        /*0008*/ 	.dword	$str


//--------------------- .text._Z15print_global_idv --------------------------
	.section	.text._Z15print_global_idv,"ax",@progbits
	.align	128
        .global         _Z15print_global_idv
        .type           _Z15print_global_idv,@function
        .size           _Z15print_global_idv,(.L_x_2 - _Z15print_global_idv)
        .other          _Z15print_global_idv,@"STO_CUDA_ENTRY STV_DEFAULT"
_Z15print_global_idv:
.text._Z15print_global_idv:
[----:B------:R-:W0:Y:S01]  /*0000*/  LDC R1, c[0x0][0x37c] ;  /* 0x0000df00ff017b82 */ /* 0x000e220000000800 */
[----:B------:R-:W1:Y:S01]  /*0010*/  S2R R8, SR_CTAID.X ;  /* 0x0000000000087919 */ /* 0x000e620000002500 */
[----:B------:R-:W2:Y:S01]  /*0020*/  LDCU UR5, c[0x0][0x2fc] ;  /* 0x00005f80ff0577ac */ /* 0x000ea20008000800 */
[----:B------:R-:W-:Y:S01]  /*0030*/  MOV R2, 0x0 ;  /* 0x0000000000027802 */ /* 0x000fe20000000f00 */
[----:B0-----:R-:W-:Y:S01]  /*0040*/  VIADD R1, R1, 0xfffffff0 ;  /* 0xfffffff001017836 */ /* 0x001fe20000000000 */
[----:B------:R-:W1:Y:S01]  /*0050*/  S2R R9, SR_TID.X ;  /* 0x0000000000097919 */ /* 0x000e620000002100 */
[----:B------:R-:W1:Y:S03]  /*0060*/  LDCU UR6, c[0x0][0x360] ;  /* 0x00006c00ff0677ac */ /* 0x000e660008000800 */
[----:B------:R-:W0:Y:S01]  /*0070*/  LDC.64 R2, c[0x4][R2] ;  /* 0x0100000002027b82 */ /* 0x000e220000000a00 */
[----:B------:R-:W3:Y:S02]  /*0080*/  LDCU UR4, c[0x0][0x2f8] ;  /* 0x00005f00ff0477ac */ /* 0x000ee40008000800 */
[----:B---3--:R-:W-:-:S05]  /*0090*/  IADD3 R6, P0, PT, R1, UR4, RZ ;  /* 0x0000000401067c10 */ /* 0x008fca000ff1e0ff */
[----:B--2---:R-:W-:Y:S02]  /*00a0*/  IMAD.X R7, RZ, RZ, UR5, P0 ;  /* 0x00000005ff077e24 */ /* 0x004fe400080e06ff */
[----:B-1----:R-:W-:Y:S01]  /*00b0*/  IMAD R0, R8, UR6, R9 ;  /* 0x0000000608007c24 */ /* 0x002fe2000f8e0209 */
[----:B------:R1:W-:Y:S01]  /*00c0*/  STL.64 [R1], R8 ;  /* 0x0000000801007387 */ /* 0x0003e20000100a00 */
[----:B------:R-:W2:Y:S03]  /*00d0*/  LDCU.64 UR6, c[0x4][0x8] ;  /* 0x01000100ff0677ac */ /* 0x000ea60008000a00 */
[----:B------:R1:W-:Y:S01]  /*00e0*/  STL [R1+0x8], R0 ;  /* 0x0000080001007387 */ /* 0x0003e20000100800 */
[----:B--2---:R-:W-:Y:S01]  /*00f0*/  IMAD.U32 R4, RZ, RZ, UR6 ;  /* 0x00000006ff047e24 */ /* 0x004fe2000f8e00ff */
[----:B01----:R-:W-:-:S07]  /*0100*/  MOV R5, UR7 ;  /* 0x0000000700057c02 */ /* 0x003fce0008000f00 */
[----:B------:R-:W-:-:S07]  /*0110*/  LEPC R20, `(.L_x_0) ;  /* 0x000000001014794e */ /* 0x000fce0000000000 */
[----:B------:R-:W-:Y:S05]  /*0120*/  CALL.ABS.NOINC R2 ;  /* 0x0000000002007343 */ /* 0x000fea0003c00000 */
.L_x_0:
[----:B------:R-:W-:Y:S05]  /*0130*/  EXIT ;  /* 0x000000000000794d */ /* 0x000fea0003800000 */
.L_x_1:
[----:B------:R-:W-:-:S00]  /*0140*/  BRA `(.L_x_1) ;  /* 0xfffffffc00fc7947 */ /* 0x000fc0000383ffff */
[----:B------:R-:W-:-:S00]  /*0150*/  NOP ;  /* 0x0000000000007918 */ /* 0x000fc00000000000 */
        /* <DEDUP_REMOVED lines=10> */
.L_x_2:


//--------------------- .nv.global.init           --------------------------
	.section	.nv.global.init,"aw",@progbits
.nv.global.init:
	.type		$str,@object
	.size		$str,(.L_0 - $str)
$str:
        /*0000*/ 	.byte	0x54, 0x68, 0x72, 0x65, 0x61, 0x64, 0x20, 0x28, 0x62, 0x6c, 0x6f, 0x63, 0x6b, 0x20, 0x25, 0x64
        /*0010*/ 	.byte	0x2c, 0x20, 0x74, 0x68, 0x72, 0x65, 0x61, 0x64, 0x20, 0x25, 0x64, 0x29, 0x20, 0x68, 0x61, 0x73
        /*0020*/ 	.byte	0x20, 0x67, 0x6c, 0x6f, 0x62, 0x61, 0x6c, 0x20, 0x49, 0x44, 0x3a, 0x20, 0x25, 0x64, 0x0a, 0x00
.L_0:


//--------------------- .nv.shared.reserved.0     --------------------------
	.section	.nv.shared.reserved.0,"aw",@nobits
	.weak		__nv_reservedSMEM_offset_0_alias
	.size		__nv_reservedSMEM_offset_0_alias, 0, 64
	.other		__nv_reservedSMEM_offset_0_alias,@"STO_CUDA_RESERVED_SHARED STV_DEFAULT"
__nv_reservedSMEM_offset_0_alias:
	.zero		0
	.zero		64


//--------------------- .nv.constant0._Z15print_global_idv --------------------------
	.section	.nv.constant0._Z15print_global_idv,"a",@progbits
	.sectionflags	@""
	.align	4
.nv.constant0._Z15print_global_idv:
	.zero		896


//--------------------- SYMBOLS --------------------------

	.type		.nv.reservedSmem.offset0,@object
	.size		.nv.reservedSmem.offset0,0x4
	.type		vprintf,@function
